//
// Generated by NVIDIA NVVM Compiler
//
// Compiler Build ID: CL-36424714
// Cuda compilation tools, release 13.0, V13.0.88
// Based on NVVM 20.0.0
//

.version 9.0
.target sm_100
.address_size 64

	// .globl	_Z6kernelPiS_S_

.visible .entry _Z6kernelPiS_S_(
	.param .u64 .ptr .align 1 _Z6kernelPiS_S__param_0,
	.param .u64 .ptr .align 1 _Z6kernelPiS_S__param_1,
	.param .u64 .ptr .align 1 _Z6kernelPiS_S__param_2
)
{
	.reg .b32 	%r<8>;
	.reg .b64 	%rd<11>;

	ld.param.u64 	%rd1, [_Z6kernelPiS_S__param_0];
	ld.param.u64 	%rd2, [_Z6kernelPiS_S__param_1];
	ld.param.u64 	%rd3, [_Z6kernelPiS_S__param_2];
	cvta.to.global.u64 	%rd4, %rd3;
	cvta.to.global.u64 	%rd5, %rd2;
	cvta.to.global.u64 	%rd6, %rd1;
	mov.u32 	%r1, %ctaid.x;
	mov.u32 	%r2, %ntid.x;
	mov.u32 	%r3, %tid.x;
	mad.lo.s32 	%r4, %r1, %r2, %r3;
	mul.wide.s32 	%rd7, %r4, 4;
	add.s64 	%rd8, %rd6, %rd7;
	ld.global.u32 	%r5, [%rd8];
	add.s64 	%rd9, %rd5, %rd7;
	ld.global.u32 	%r6, [%rd9];
	mul.lo.s32 	%r7, %r6, %r5;
	add.s64 	%rd10, %rd4, %rd7;
	st.global.u32 	[%rd10], %r7;
	ret;

}


// ===== COMPILED SASS (sm_100) =====

	.target	sm_100

	.elftype	@"ET_EXEC"


//--------------------- .note.nv.tkinfo           --------------------------
	.section	.note.nv.tkinfo,"",@"SHT_NOTE"
	.sectionflags	@"SHF_NOTE_NV_TKINFO"
	.tkinfo
        /*0018*/ 	.word	0x00000002
        /*0030*/ 	.string	""
        /*0030*/ 	.string	"ptxas"
        /*0030*/ 	.string	"Cuda compilation tools, release 13.0, V13.0.88"
        /*0030*/ 	.string	"Build cuda_13.0.r13.0/compiler.36424714_0"
        /*0030*/ 	.string	"-arch sm_100 -m 64 "



//--------------------- .note.nv.cuinfo           --------------------------
	.section	.note.nv.cuinfo,"",@"SHT_NOTE"
	.sectionflags	@"SHF_NOTE_NV_CUINFO"
        /*0018*/ 	.short	0x0002
        /*001a*/ 	.short	0x0064
        /*001c*/ 	.short	0x0082
	.zero		2


//--------------------- .nv.info                  --------------------------
	.section	.nv.info,"",@"SHT_CUDA_INFO"
	.align	4


	//----- nvinfo : EIATTR_REGCOUNT
	.align		4
        /*0000*/ 	.byte	0x04, 0x2f
        /*0002*/ 	.short	(.L_1 - .L_0)
	.align		4
.L_0:
        /*0004*/ 	.word	index@(_Z6kernelPiS_S_)
        /*0008*/ 	.word	0x0000000c


	//----- nvinfo : EIATTR_FRAME_SIZE
	.align		4
.L_1:
        /*000c*/ 	.byte	0x04, 0x11
        /*000e*/ 	.short	(.L_3 - .L_2)
	.align		4
.L_2:
        /*0010*/ 	.word	index@(_Z6kernelPiS_S_)
        /*0014*/ 	.word	0x00000000


	//----- nvinfo : EIATTR_MIN_STACK_SIZE
	.align		4
.L_3:
        /*0018*/ 	.byte	0x04, 0x12
        /*001a*/ 	.short	(.L_5 - .L_4)
	.align		4
.L_4:
        /*001c*/ 	.word	index@(_Z6kernelPiS_S_)
        /*0020*/ 	.word	0x00000000
.L_5:


//--------------------- .nv.compat                --------------------------
	.section	.nv.compat,"",@"SHT_CUDA_COMPAT_INFO"
	.align	4
        /*0000*/ 	.byte	0x02, 0x09, 0x00, 0x00, 0x02, 0x02, 0x01, 0x00, 0x02, 0x05, 0x05, 0x00, 0x03, 0x07, 0x01, 0x01
        /*0010*/ 	.byte	0x02, 0x03, 0x00, 0x00, 0x02, 0x06, 0x01, 0x00, 0x04, 0x0b, 0x08, 0x00, 0x09, 0x00, 0x00, 0x00
        /*0020*/ 	.byte	0x00, 0x00, 0x00, 0x00


//--------------------- .nv.info._Z6kernelPiS_S_  --------------------------
	.section	.nv.info._Z6kernelPiS_S_,"",@"SHT_CUDA_INFO"
	.sectionflags	@""
	.align	4


	//----- nvinfo : EIATTR_CUDA_API_VERSION
	.align		4
        /*0000*/ 	.byte	0x04, 0x37
        /*0002*/ 	.short	(.L_7 - .L_6)
.L_6:
        /*0004*/ 	.word	0x00000082


	//----- nvinfo : EIATTR_KPARAM_INFO
	.align		4
.L_7:
        /*0008*/ 	.byte	0x04, 0x17
        /*000a*/ 	.short	(.L_9 - .L_8)
.L_8:
        /*000c*/ 	.word	0x00000000
        /*0010*/ 	.short	0x0002
        /*0012*/ 	.short	0x0010
        /*0014*/ 	.byte	0x00, 0xf5, 0x21, 0x00


	//----- nvinfo : EIATTR_KPARAM_INFO
	.align		4
.L_9:
        /*0018*/ 	.byte	0x04, 0x17
        /*001a*/ 	.short	(.L_11 - .L_10)
.L_10:
        /*001c*/ 	.word	0x00000000
        /*0020*/ 	.short	0x0001
        /*0022*/ 	.short	0x0008
        /*0024*/ 	.byte	0x00, 0xf5, 0x21, 0x00


	//----- nvinfo : EIATTR_KPARAM_INFO
	.align		4
.L_11:
        /*0028*/ 	.byte	0x04, 0x17
        /*002a*/ 	.short	(.L_13 - .L_12)
.L_12:
        /*002c*/ 	.word	0x00000000
        /*0030*/ 	.short	0x0000
        /*0032*/ 	.short	0x0000
        /*0034*/ 	.byte	0x00, 0xf5, 0x21, 0x00


	//----- nvinfo : EIATTR_SPARSE_MMA_MASK
	.align		4
.L_13:
        /*0038*/ 	.byte	0x03, 0x50
        /*003a*/ 	.short	0x0000


	//----- nvinfo : EIATTR_MAXREG_COUNT
	.align		4
        /*003c*/ 	.byte	0x03, 0x1b
        /*003e*/ 	.short	0x00ff


	//----- nvinfo : EIATTR_MERCURY_ISA_VERSION
	.align		4
        /*0040*/ 	.byte	0x03, 0x5f
        /*0042*/ 	.short	0x0101


	//----- nvinfo : EIATTR_VRC_CTA_INIT_COUNT
	.align		4
        /*0044*/ 	.byte	0x02, 0x4a
	.zero		1
	.zero		1


	//----- nvinfo : EIATTR_EXIT_INSTR_OFFSETS
	.align		4
        /*0048*/ 	.byte	0x04, 0x1c
        /*004a*/ 	.short	(.L_15 - .L_14)


	//   ....[0]....
.L_14:
        /*004c*/ 	.word	0x00000100


	//----- nvinfo : EIATTR_CBANK_PARAM_SIZE
	.align		4
.L_15:
        /*0050*/ 	.byte	0x03, 0x19
        /*0052*/ 	.short	0x0018


	//----- nvinfo : EIATTR_PARAM_CBANK
	.align		4
        /*0054*/ 	.byte	0x04, 0x0a
        /*0056*/ 	.short	(.L_17 - .L_16)
	.align		4
.L_16:
        /*0058*/ 	.word	index@(.nv.constant0._Z6kernelPiS_S_)
        /*005c*/ 	.short	0x0380
        /*005e*/ 	.short	0x0018


	//----- nvinfo : EIATTR_SW_WAR
	.align		4
.L_17:
        /*0060*/ 	.byte	0x04, 0x36
        /*0062*/ 	.short	(.L_19 - .L_18)
.L_18:
        /*0064*/ 	.word	0x00000008
.L_19:


//--------------------- .nv.callgraph             --------------------------
	.section	.nv.callgraph,"",@"SHT_CUDA_CALLGRAPH"
	.align	4
	.sectionentsize	8
	.align		4
        /*0000*/ 	.word	0x00000000
	.align		4
        /*0004*/ 	.word	0xffffffff
	.align		4
        /*0008*/ 	.word	0x00000000
	.align		4
        /*000c*/ 	.word	0xfffffffe
	.align		4
        /*0010*/ 	.word	0x00000000
	.align		4
        /*0014*/ 	.word	0xfffffffd
	.align		4
        /*0018*/ 	.word	0x00000000
	.align		4
        /*001c*/ 	.word	0xfffffffc


//--------------------- .text._Z6kernelPiS_S_     --------------------------
	.section	.text._Z6kernelPiS_S_,"ax",@progbits
	.align	128
        .global         _Z6kernelPiS_S_
        .type           _Z6kernelPiS_S_,@function
        .size           _Z6kernelPiS_S_,(.L_x_1 - _Z6kernelPiS_S_)
        .other          _Z6kernelPiS_S_,@"STO_CUDA_ENTRY STV_DEFAULT"
_Z6kernelPiS_S_:
.text._Z6kernelPiS_S_:
[----:B------:R-:W-:Y:S01]  /*0000*/  LDC R1, c[0x0][0x37c] ;  /* 0x0000df00ff017b82 */ /* 0x000fe20000000800 */
[----:B------:R-:W0:Y:S07]  /*0010*/  S2R R0, SR_TID.X ;  /* 0x0000000000007919 */ /* 0x000e2e0000002100 */
[----:B------:R-:W0:Y:S01]  /*0020*/  S2UR UR6, SR_CTAID.X ;  /* 0x00000000000679c3 */ /* 0x000e220000002500 */
[----:B------:R-:W1:Y:S07]  /*0030*/  LDCU.64 UR4, c[0x0][0x358] ;  /* 0x00006b00ff0477ac */ /* 0x000e6e0008000a00 */
[----:B------:R-:W0:Y:S08]  /*0040*/  LDC R9, c[0x0][0x360] ;  /* 0x0000d800ff097b82 */ /* 0x000e300000000800 */
[----:B------:R-:W2:Y:S08]  /*0050*/  LDC.64 R2, c[0x0][0x380] ;  /* 0x0000e000ff027b82 */ /* 0x000eb00000000a00 */
[----:B------:R-:W3:Y:S01]  /*0060*/  LDC.64 R4, c[0x0][0x388] ;  /* 0x0000e200ff047b82 */ /* 0x000ee20000000a00 */
[----:B0-----:R-:W-:-:S07]  /*0070*/  IMAD R9, R9, UR6, R0 ;  /* 0x0000000609097c24 */ /* 0x001fce000f8e0200 */
[----:B------:R-:W0:Y:S01]  /*0080*/  LDC.64 R6, c[0x0][0x390] ;  /* 0x0000e400ff067b82 */ /* 0x000e220000000a00 */
[----:B--2---:R-:W-:-:S06]  /*0090*/  IMAD.WIDE R2, R9, 0x4, R2 ;  /* 0x0000000409027825 */ /* 0x004fcc00078e0202 */
[----:B-1----:R-:W2:Y:S01]  /*00a0*/  LDG.E R2, desc[UR4][R2.64] ;  /* 0x0000000402027981 */ /* 0x002ea2000c1e1900 */
[----:B---3--:R-:W-:-:S06]  /*00b0*/  IMAD.WIDE R4, R9, 0x4, R4 ;  /* 0x0000000409047825 */ /* 0x008fcc00078e0204 */
[----:B------:R-:W2:Y:S01]  /*00c0*/  LDG.E R5, desc[UR4][R4.64] ;  /* 0x0000000404057981 */ /* 0x000ea2000c1e1900 */
[----:B0-----:R-:W-:-:S04]  /*00d0*/  IMAD.WIDE R6, R9, 0x4, R6 ;  /* 0x0000000409067825 */ /* 0x001fc800078e0206 */
[----:B--2---:R-:W-:-:S05]  /*00e0*/  IMAD R9, R2, R5, RZ ;  /* 0x0000000502097224 */ /* 0x004fca00078e02ff */
[----:B------:R-:W-:Y:S01]  /*00f0*/  STG.E desc[UR4][R6.64], R9 ;  /* 0x0000000906007986 */ /* 0x000fe2000c101904 */
[----:B------:R-:W-:Y:S05]  /*0100*/  EXIT ;  /* 0x000000000000794d */ /* 0x000fea0003800000 */
.L_x_0:
[----:B------:R-:W-:-:S00]  /*0110*/  BRA `(.L_x_0) ;  /* 0xfffffffc00fc7947 */ /* 0x000fc0000383ffff */
[----:B------:R-:W-:-:S00]  /*0120*/  NOP ;  /* 0x0000000000007918 */ /* 0x000fc00000000000 */
        /* <DEDUP_REMOVED lines=13> */
.L_x_1:


//--------------------- .nv.shared.reserved.0     --------------------------
	.section	.nv.shared.reserved.0,"aw",@nobits
	.weak		__nv_reservedSMEM_offset_0_alias
	.size		__nv_reservedSMEM_offset_0_alias, 0, 64
	.other		__nv_reservedSMEM_offset_0_alias,@"STO_CUDA_RESERVED_SHARED STV_DEFAULT"
__nv_reservedSMEM_offset_0_alias:
	.zero		0
	.zero		64


//--------------------- .nv.constant0._Z6kernelPiS_S_ --------------------------
	.section	.nv.constant0._Z6kernelPiS_S_,"a",@progbits
	.sectionflags	@""
	.align	4
.nv.constant0._Z6kernelPiS_S_:
	.zero		920


//--------------------- SYMBOLS --------------------------

	.type		.nv.reservedSmem.offset0,@object
	.size		.nv.reservedSmem.offset0,0x4
